//
// Generated by NVIDIA NVVM Compiler
//
// Compiler Build ID: CL-36424714
// Cuda compilation tools, release 13.0, V13.0.88
// Based on NVVM 20.0.0
//

.version 9.0
.target sm_100
.address_size 64

	// .globl	_Z16integratorKernelPfff

.visible .entry _Z16integratorKernelPfff(
	.param .u64 .ptr .align 1 _Z16integratorKernelPfff_param_0,
	.param .f32 _Z16integratorKernelPfff_param_1,
	.param .f32 _Z16integratorKernelPfff_param_2
)
{
	.reg .pred 	%p<2>;
	.reg .b32 	%r<5>;
	.reg .b32 	%f<11>;
	.reg .b64 	%rd<5>;
	.reg .b64 	%fd<9>;

	ld.param.u64 	%rd1, [_Z16integratorKernelPfff_param_0];
	ld.param.f32 	%f3, [_Z16integratorKernelPfff_param_1];
	ld.param.f32 	%f2, [_Z16integratorKernelPfff_param_2];
	mov.u32 	%r2, %ctaid.x;
	mov.u32 	%r3, %ntid.x;
	mov.u32 	%r4, %tid.x;
	mad.lo.s32 	%r1, %r2, %r3, %r4;
	cvt.rn.f32.s32 	%f4, %r1;
	fma.rn.f32 	%f1, %f2, %f4, %f3;
	setp.gt.s32 	%p1, %r1, 4095;
	@%p1 bra 	$L__BB0_2;
	cvta.to.global.u64 	%rd2, %rd1;
	mul.f32 	%f5, %f1, %f1;
	cvt.f64.f32 	%fd1, %f5;
	cvt.f64.f32 	%fd2, %f1;
	fma.rn.f64 	%fd3, %fd2, 0d4000000000000000, %fd1;
	add.f64 	%fd4, %fd3, 0d4008000000000000;
	cvt.rn.f32.f64 	%f6, %fd4;
	add.f32 	%f7, %f2, %f1;
	mul.f32 	%f8, %f7, %f7;
	cvt.f64.f32 	%fd5, %f8;
	cvt.f64.f32 	%fd6, %f7;
	fma.rn.f64 	%fd7, %fd6, 0d4000000000000000, %fd5;
	add.f64 	%fd8, %fd7, 0d4008000000000000;
	cvt.rn.f32.f64 	%f9, %fd8;
	add.f32 	%f10, %f6, %f9;
	mul.wide.s32 	%rd3, %r1, 4;
	add.s64 	%rd4, %rd2, %rd3;
	st.global.f32 	[%rd4], %f10;
$L__BB0_2:
	ret;

}


// ===== COMPILED SASS (sm_100) =====

	.target	sm_100

	.elftype	@"ET_EXEC"


//--------------------- .note.nv.tkinfo           --------------------------
	.section	.note.nv.tkinfo,"",@"SHT_NOTE"
	.sectionflags	@"SHF_NOTE_NV_TKINFO"
	.tkinfo
        /*0018*/ 	.word	0x00000002
        /*0030*/ 	.string	""
        /*0030*/ 	.string	"ptxas"
        /*0030*/ 	.string	"Cuda compilation tools, release 13.0, V13.0.88"
        /*0030*/ 	.string	"Build cuda_13.0.r13.0/compiler.36424714_0"
        /*0030*/ 	.string	"-arch sm_100 -m 64 "



//--------------------- .note.nv.cuinfo           --------------------------
	.section	.note.nv.cuinfo,"",@"SHT_NOTE"
	.sectionflags	@"SHF_NOTE_NV_CUINFO"
        /*0018*/ 	.short	0x0002
        /*001a*/ 	.short	0x0064
        /*001c*/ 	.short	0x0082
	.zero		2


//--------------------- .nv.info                  --------------------------
	.section	.nv.info,"",@"SHT_CUDA_INFO"
	.align	4


	//----- nvinfo : EIATTR_REGCOUNT
	.align		4
        /*0000*/ 	.byte	0x04, 0x2f
        /*0002*/ 	.short	(.L_1 - .L_0)
	.align		4
.L_0:
        /*0004*/ 	.word	index@(_Z16integratorKernelPfff)
        /*0008*/ 	.word	0x00000010


	//----- nvinfo : EIATTR_FRAME_SIZE
	.align		4
.L_1:
        /*000c*/ 	.byte	0x04, 0x11
        /*000e*/ 	.short	(.L_3 - .L_2)
	.align		4
.L_2:
        /*0010*/ 	.word	index@(_Z16integratorKernelPfff)
        /*0014*/ 	.word	0x00000000


	//----- nvinfo : EIATTR_MIN_STACK_SIZE
	.align		4
.L_3:
        /*0018*/ 	.byte	0x04, 0x12
        /*001a*/ 	.short	(.L_5 - .L_4)
	.align		4
.L_4:
        /*001c*/ 	.word	index@(_Z16integratorKernelPfff)
        /*0020*/ 	.word	0x00000000
.L_5:


//--------------------- .nv.compat                --------------------------
	.section	.nv.compat,"",@"SHT_CUDA_COMPAT_INFO"
	.align	4
        /*0000*/ 	.byte	0x02, 0x09, 0x00, 0x00, 0x02, 0x02, 0x01, 0x00, 0x02, 0x05, 0x05, 0x00, 0x03, 0x07, 0x01, 0x01
        /*0010*/ 	.byte	0x02, 0x03, 0x00, 0x00, 0x02, 0x06, 0x01, 0x00, 0x04, 0x0b, 0x08, 0x00, 0x01, 0x00, 0x00, 0x00
        /*0020*/ 	.byte	0x00, 0x00, 0x00, 0x00


//--------------------- .nv.info._Z16integratorKernelPfff --------------------------
	.section	.nv.info._Z16integratorKernelPfff,"",@"SHT_CUDA_INFO"
	.sectionflags	@""
	.align	4


	//----- nvinfo : EIATTR_CUDA_API_VERSION
	.align		4
        /*0000*/ 	.byte	0x04, 0x37
        /*0002*/ 	.short	(.L_7 - .L_6)
.L_6:
        /*0004*/ 	.word	0x00000082


	//----- nvinfo : EIATTR_KPARAM_INFO
	.align		4
.L_7:
        /*0008*/ 	.byte	0x04, 0x17
        /*000a*/ 	.short	(.L_9 - .L_8)
.L_8:
        /*000c*/ 	.word	0x00000000
        /*0010*/ 	.short	0x0002
        /*0012*/ 	.short	0x000c
        /*0014*/ 	.byte	0x00, 0xf0, 0x11, 0x00


	//----- nvinfo : EIATTR_KPARAM_INFO
	.align		4
.L_9:
        /*0018*/ 	.byte	0x04, 0x17
        /*001a*/ 	.short	(.L_11 - .L_10)
.L_10:
        /*001c*/ 	.word	0x00000000
        /*0020*/ 	.short	0x0001
        /*0022*/ 	.short	0x0008
        /*0024*/ 	.byte	0x00, 0xf0, 0x11, 0x00


	//----- nvinfo : EIATTR_KPARAM_INFO
	.align		4
.L_11:
        /*0028*/ 	.byte	0x04, 0x17
        /*002a*/ 	.short	(.L_13 - .L_12)
.L_12:
        /*002c*/ 	.word	0x00000000
        /*0030*/ 	.short	0x0000
        /*0032*/ 	.short	0x0000
        /*0034*/ 	.byte	0x00, 0xf5, 0x21, 0x00


	//----- nvinfo : EIATTR_SPARSE_MMA_MASK
	.align		4
.L_13:
        /*0038*/ 	.byte	0x03, 0x50
        /*003a*/ 	.short	0x0000


	//----- nvinfo : EIATTR_MAXREG_COUNT
	.align		4
        /*003c*/ 	.byte	0x03, 0x1b
        /*003e*/ 	.short	0x00ff


	//----- nvinfo : EIATTR_MERCURY_ISA_VERSION
	.align		4
        /*0040*/ 	.byte	0x03, 0x5f
        /*0042*/ 	.short	0x0101


	//----- nvinfo : EIATTR_VRC_CTA_INIT_COUNT
	.align		4
        /*0044*/ 	.byte	0x02, 0x4a
	.zero		1
	.zero		1


	//----- nvinfo : EIATTR_EXIT_INSTR_OFFSETS
	.align		4
        /*0048*/ 	.byte	0x04, 0x1c
        /*004a*/ 	.short	(.L_15 - .L_14)


	//   ....[0]....
.L_14:
        /*004c*/ 	.word	0x00000090


	//   ....[1]....
        /*0050*/ 	.word	0x000001c0


	//----- nvinfo : EIATTR_CBANK_PARAM_SIZE
	.align		4
.L_15:
        /*0054*/ 	.byte	0x03, 0x19
        /*0056*/ 	.short	0x0010


	//----- nvinfo : EIATTR_PARAM_CBANK
	.align		4
        /*0058*/ 	.byte	0x04, 0x0a
        /*005a*/ 	.short	(.L_17 - .L_16)
	.align		4
.L_16:
        /*005c*/ 	.word	index@(.nv.constant0._Z16integratorKernelPfff)
        /*0060*/ 	.short	0x0380
        /*0062*/ 	.short	0x0010


	//----- nvinfo : EIATTR_SW_WAR
	.align		4
.L_17:
        /*0064*/ 	.byte	0x04, 0x36
        /*0066*/ 	.short	(.L_19 - .L_18)
.L_18:
        /*0068*/ 	.word	0x00000008
.L_19:


//--------------------- .nv.callgraph             --------------------------
	.section	.nv.callgraph,"",@"SHT_CUDA_CALLGRAPH"
	.align	4
	.sectionentsize	8
	.align		4
        /*0000*/ 	.word	0x00000000
	.align		4
        /*0004*/ 	.word	0xffffffff
	.align		4
        /*0008*/ 	.word	0x00000000
	.align		4
        /*000c*/ 	.word	0xfffffffe
	.align		4
        /*0010*/ 	.word	0x00000000
	.align		4
        /*0014*/ 	.word	0xfffffffd
	.align		4
        /*0018*/ 	.word	0x00000000
	.align		4
        /*001c*/ 	.word	0xfffffffc


//--------------------- .text._Z16integratorKernelPfff --------------------------
	.section	.text._Z16integratorKernelPfff,"ax",@progbits
	.align	128
        .global         _Z16integratorKernelPfff
        .type           _Z16integratorKernelPfff,@function
        .size           _Z16integratorKernelPfff,(.L_x_1 - _Z16integratorKernelPfff)
        .other          _Z16integratorKernelPfff,@"STO_CUDA_ENTRY STV_DEFAULT"
_Z16integratorKernelPfff:
.text._Z16integratorKernelPfff:
[----:B------:R-:W-:Y:S01]  /*0000*/  LDC R1, c[0x0][0x37c] ;  /* 0x0000df00ff017b82 */ /* 0x000fe20000000800 */
[----:B------:R-:W0:Y:S07]  /*0010*/  S2R R0, SR_TID.X ;  /* 0x0000000000007919 */ /* 0x000e2e0000002100 */
[----:B------:R-:W0:Y:S08]  /*0020*/  S2UR UR4, SR_CTAID.X ;  /* 0x00000000000479c3 */ /* 0x000e300000002500 */
[----:B------:R-:W0:Y:S08]  /*0030*/  LDC R11, c[0x0][0x360] ;  /* 0x0000d800ff0b7b82 */ /* 0x000e300000000800 */
[----:B------:R-:W1:Y:S01]  /*0040*/  LDC.64 R6, c[0x0][0x388] ;  /* 0x0000e200ff067b82 */ /* 0x000e620000000a00 */
[----:B0-----:R-:W-:-:S05]  /*0050*/  IMAD R11, R11, UR4, R0 ;  /* 0x000000040b0b7c24 */ /* 0x001fca000f8e0200 */
[----:B------:R-:W-:Y:S02]  /*0060*/  ISETP.GT.AND P0, PT, R11, 0xfff, PT ;  /* 0x00000fff0b00780c */ /* 0x000fe40003f04270 */
[----:B------:R-:W-:-:S05]  /*0070*/  I2FP.F32.S32 R3, R11 ;  /* 0x0000000b00037245 */ /* 0x000fca0000201400 */
[----:B-1----:R-:W-:-:S06]  /*0080*/  FFMA R0, R3, R7, R6 ;  /* 0x0000000703007223 */ /* 0x002fcc0000000006 */
[----:B------:R-:W-:Y:S05]  /*0090*/  @P0 EXIT ;  /* 0x000000000000094d */ /* 0x000fea0003800000 */
[C---:B------:R-:W-:Y:S01]  /*00a0*/  FADD R12, R0.reuse, R7 ;  /* 0x00000007000c7221 */ /* 0x040fe20000000000 */
[----:B------:R-:W-:Y:S01]  /*00b0*/  FMUL R10, R0, R0 ;  /* 0x00000000000a7220 */ /* 0x000fe20000400000 */
[----:B------:R-:W-:Y:S01]  /*00c0*/  F2F.F64.F32 R4, R0 ;  /* 0x0000000000047310 */ /* 0x000fe20000201800 */
[----:B------:R-:W0:Y:S01]  /*00d0*/  LDCU.64 UR4, c[0x0][0x358] ;  /* 0x00006b00ff0477ac */ /* 0x000e220008000a00 */
[----:B------:R-:W-:-:S06]  /*00e0*/  FMUL R13, R12, R12 ;  /* 0x0000000c0c0d7220 */ /* 0x000fcc0000400000 */
[----:B------:R-:W1:Y:S08]  /*00f0*/  F2F.F64.F32 R2, R10 ;  /* 0x0000000a00027310 */ /* 0x000e700000201800 */
[----:B------:R-:W-:Y:S01]  /*0100*/  F2F.F64.F32 R8, R12 ;  /* 0x0000000c00087310 */ /* 0x000fe20000201800 */
[----:B-1----:R-:W-:-:S07]  /*0110*/  DFMA R2, R4, 2, R2 ;  /* 0x400000000402782b */ /* 0x002fce0000000002 */
[----:B------:R-:W1:Y:S01]  /*0120*/  F2F.F64.F32 R6, R13 ;  /* 0x0000000d00067310 */ /* 0x000e620000201800 */
[----:B------:R-:W2:Y:S01]  /*0130*/  LDC.64 R4, c[0x0][0x380] ;  /* 0x0000e000ff047b82 */ /* 0x000ea20000000a00 */
[----:B------:R-:W-:Y:S02]  /*0140*/  DADD R2, R2, 3 ;  /* 0x4008000002027429 */ /* 0x000fe40000000000 */
[----:B-1----:R-:W-:-:S08]  /*0150*/  DFMA R6, R8, 2, R6 ;  /* 0x400000000806782b */ /* 0x002fd00000000006 */
[----:B------:R-:W-:Y:S01]  /*0160*/  F2F.F32.F64 R2, R2 ;  /* 0x0000000200027310 */ /* 0x000fe20000301000 */
[----:B------:R-:W-:Y:S01]  /*0170*/  DADD R6, R6, 3 ;  /* 0x4008000006067429 */ /* 0x000fe20000000000 */
[----:B--2---:R-:W-:-:S09]  /*0180*/  IMAD.WIDE R4, R11, 0x4, R4 ;  /* 0x000000040b047825 */ /* 0x004fd200078e0204 */
[----:B------:R-:W1:Y:S02]  /*0190*/  F2F.F32.F64 R7, R6 ;  /* 0x0000000600077310 */ /* 0x000e640000301000 */
[----:B-1----:R-:W-:-:S05]  /*01a0*/  FADD R9, R2, R7 ;  /* 0x0000000702097221 */ /* 0x002fca0000000000 */
[----:B0-----:R-:W-:Y:S01]  /*01b0*/  STG.E desc[UR4][R4.64], R9 ;  /* 0x0000000904007986 */ /* 0x001fe2000c101904 */
[----:B------:R-:W-:Y:S05]  /*01c0*/  EXIT ;  /* 0x000000000000794d */ /* 0x000fea0003800000 */
.L_x_0:
[----:B------:R-:W-:-:S00]  /*01d0*/  BRA `(.L_x_0) ;  /* 0xfffffffc00fc7947 */ /* 0x000fc0000383ffff */
[----:B------:R-:W-:-:S00]  /*01e0*/  NOP ;  /* 0x0000000000007918 */ /* 0x000fc00000000000 */
        /* <DEDUP_REMOVED lines=9> */
.L_x_1:


//--------------------- .nv.shared.reserved.0     --------------------------
	.section	.nv.shared.reserved.0,"aw",@nobits
	.weak		__nv_reservedSMEM_offset_0_alias
	.size		__nv_reservedSMEM_offset_0_alias, 0, 64
	.other		__nv_reservedSMEM_offset_0_alias,@"STO_CUDA_RESERVED_SHARED STV_DEFAULT"
__nv_reservedSMEM_offset_0_alias:
	.zero		0
	.zero		64


//--------------------- .nv.constant0._Z16integratorKernelPfff --------------------------
	.section	.nv.constant0._Z16integratorKernelPfff,"a",@progbits
	.sectionflags	@""
	.align	4
.nv.constant0._Z16integratorKernelPfff:
	.zero		912


//--------------------- SYMBOLS --------------------------

	.type		.nv.reservedSmem.offset0,@object
	.size		.nv.reservedSmem.offset0,0x4
